//
// Generated by NVIDIA NVVM Compiler
//
// Compiler Build ID: CL-36424714
// Cuda compilation tools, release 13.0, V13.0.88
// Based on NVVM 20.0.0
//

.version 9.0
.target sm_100
.address_size 64

	// .globl	_Z7diamontPhS_P4int4ii

.visible .entry _Z7diamontPhS_P4int4ii(
	.param .u64 .ptr .align 1 _Z7diamontPhS_P4int4ii_param_0,
	.param .u64 .ptr .align 1 _Z7diamontPhS_P4int4ii_param_1,
	.param .u64 .ptr .align 1 _Z7diamontPhS_P4int4ii_param_2,
	.param .u32 _Z7diamontPhS_P4int4ii_param_3,
	.param .u32 _Z7diamontPhS_P4int4ii_param_4
)
{
	.reg .pred 	%p<9>;
	.reg .b16 	%rs<12>;
	.reg .b32 	%r<24>;
	.reg .b64 	%rd<21>;

	ld.param.u64 	%rd2, [_Z7diamontPhS_P4int4ii_param_0];
	ld.param.u64 	%rd4, [_Z7diamontPhS_P4int4ii_param_1];
	ld.param.u64 	%rd3, [_Z7diamontPhS_P4int4ii_param_2];
	ld.param.u32 	%r3, [_Z7diamontPhS_P4int4ii_param_3];
	ld.param.u32 	%r4, [_Z7diamontPhS_P4int4ii_param_4];
	cvta.to.global.u64 	%rd5, %rd4;
	mov.u32 	%r5, %ctaid.x;
	mov.u32 	%r6, %ntid.x;
	mov.u32 	%r7, %tid.x;
	mad.lo.s32 	%r8, %r5, %r6, %r7;
	mov.u32 	%r9, %ctaid.y;
	mov.u32 	%r10, %ntid.y;
	mov.u32 	%r11, %tid.y;
	mad.lo.s32 	%r12, %r9, %r10, %r11;
	mad.lo.s32 	%r1, %r4, %r12, %r8;
	cvt.s64.s32 	%rd6, %r1;
	add.s64 	%rd7, %rd5, %rd6;
	ld.global.u8 	%r13, [%rd7];
	setp.ne.s32 	%p1, %r3, %r13;
	setp.eq.s32 	%p2, %r3, 1;
	or.pred  	%p3, %p2, %p1;
	@%p3 bra 	$L__BB0_4;
	cvta.to.global.u64 	%rd9, %rd2;
	cvta.to.global.u64 	%rd10, %rd3;
	mul.wide.s32 	%rd11, %r1, 16;
	add.s64 	%rd12, %rd10, %rd11;
	ld.global.v4.u32 	{%r14, %r15, %r16, %r17}, [%rd12];
	setp.ne.s32 	%p4, %r14, -1;
	selp.u32 	%r18, 1, 0, %p4;
	setp.eq.s32 	%p5, %r15, -1;
	selp.b32 	%r19, 2, 1, %p4;
	selp.b32 	%r20, %r18, %r19, %p5;
	setp.ne.s32 	%p6, %r16, -1;
	selp.u32 	%r21, 1, 0, %p6;
	add.s32 	%r22, %r20, %r21;
	setp.ne.s32 	%p7, %r17, -1;
	selp.u32 	%r23, 1, 0, %p7;
	add.s32 	%r2, %r22, %r23;
	cvt.s64.s32 	%rd13, %r14;
	add.s64 	%rd14, %rd9, %rd13;
	ld.global.u8 	%rs2, [%rd14];
	cvt.s64.s32 	%rd15, %r15;
	add.s64 	%rd16, %rd9, %rd15;
	ld.global.u8 	%rs3, [%rd16];
	add.s16 	%rs4, %rs3, %rs2;
	cvt.s64.s32 	%rd17, %r16;
	add.s64 	%rd18, %rd9, %rd17;
	ld.global.u8 	%rs5, [%rd18];
	add.s16 	%rs6, %rs4, %rs5;
	cvt.s64.s32 	%rd19, %r17;
	add.s64 	%rd20, %rd9, %rd19;
	ld.global.u8 	%rs7, [%rd20];
	add.s16 	%rs1, %rs6, %rs7;
	add.s64 	%rd1, %rd9, %rd6;
	setp.ne.s32 	%p8, %r2, 0;
	@%p8 bra 	$L__BB0_3;
	mov.b16 	%rs11, 1;
	st.global.u8 	[%rd1], %rs11;
	bra.uni 	$L__BB0_4;
$L__BB0_3:
	cvt.u16.u32 	%rs8, %r2;
	and.b16  	%rs9, %rs1, 255;
	div.u16 	%rs10, %rs9, %rs8;
	st.global.u8 	[%rd1], %rs10;
$L__BB0_4:
	ret;

}


// ===== COMPILED SASS (sm_100) =====

	.target	sm_100

	.elftype	@"ET_EXEC"


//--------------------- .note.nv.tkinfo           --------------------------
	.section	.note.nv.tkinfo,"",@"SHT_NOTE"
	.sectionflags	@"SHF_NOTE_NV_TKINFO"
	.tkinfo
        /*0018*/ 	.word	0x00000002
        /*0030*/ 	.string	""
        /*0030*/ 	.string	"ptxas"
        /*0030*/ 	.string	"Cuda compilation tools, release 13.0, V13.0.88"
        /*0030*/ 	.string	"Build cuda_13.0.r13.0/compiler.36424714_0"
        /*0030*/ 	.string	"-arch sm_100 -m 64 "



//--------------------- .note.nv.cuinfo           --------------------------
	.section	.note.nv.cuinfo,"",@"SHT_NOTE"
	.sectionflags	@"SHF_NOTE_NV_CUINFO"
        /*0018*/ 	.short	0x0002
        /*001a*/ 	.short	0x0064
        /*001c*/ 	.short	0x0082
	.zero		2


//--------------------- .nv.info                  --------------------------
	.section	.nv.info,"",@"SHT_CUDA_INFO"
	.align	4


	//----- nvinfo : EIATTR_REGCOUNT
	.align		4
        /*0000*/ 	.byte	0x04, 0x2f
        /*0002*/ 	.short	(.L_1 - .L_0)
	.align		4
.L_0:
        /*0004*/ 	.word	index@(_Z7diamontPhS_P4int4ii)
        /*0008*/ 	.word	0x00000013


	//----- nvinfo : EIATTR_FRAME_SIZE
	.align		4
.L_1:
        /*000c*/ 	.byte	0x04, 0x11
        /*000e*/ 	.short	(.L_3 - .L_2)
	.align		4
.L_2:
        /*0010*/ 	.word	index@($__internal_0_$__cuda_sm20_div_u16)
        /*0014*/ 	.word	0x00000000


	//----- nvinfo : EIATTR_FRAME_SIZE
	.align		4
.L_3:
        /*0018*/ 	.byte	0x04, 0x11
        /*001a*/ 	.short	(.L_5 - .L_4)
	.align		4
.L_4:
        /*001c*/ 	.word	index@(_Z7diamontPhS_P4int4ii)
        /*0020*/ 	.word	0x00000000


	//----- nvinfo : EIATTR_MIN_STACK_SIZE
	.align		4
.L_5:
        /*0024*/ 	.byte	0x04, 0x12
        /*0026*/ 	.short	(.L_7 - .L_6)
	.align		4
.L_6:
        /*0028*/ 	.word	index@(_Z7diamontPhS_P4int4ii)
        /*002c*/ 	.word	0x00000000
.L_7:


//--------------------- .nv.compat                --------------------------
	.section	.nv.compat,"",@"SHT_CUDA_COMPAT_INFO"
	.align	4
        /*0000*/ 	.byte	0x02, 0x09, 0x00, 0x00, 0x02, 0x02, 0x01, 0x00, 0x02, 0x05, 0x05, 0x00, 0x03, 0x07, 0x01, 0x01
        /*0010*/ 	.byte	0x02, 0x03, 0x00, 0x00, 0x02, 0x06, 0x01, 0x00, 0x04, 0x0b, 0x08, 0x00, 0x01, 0x00, 0x00, 0x00
        /*0020*/ 	.byte	0x00, 0x00, 0x00, 0x00


//--------------------- .nv.info._Z7diamontPhS_P4int4ii --------------------------
	.section	.nv.info._Z7diamontPhS_P4int4ii,"",@"SHT_CUDA_INFO"
	.sectionflags	@""
	.align	4


	//----- nvinfo : EIATTR_CUDA_API_VERSION
	.align		4
        /*0000*/ 	.byte	0x04, 0x37
        /*0002*/ 	.short	(.L_9 - .L_8)
.L_8:
        /*0004*/ 	.word	0x00000082


	//----- nvinfo : EIATTR_KPARAM_INFO
	.align		4
.L_9:
        /*0008*/ 	.byte	0x04, 0x17
        /*000a*/ 	.short	(.L_11 - .L_10)
.L_10:
        /*000c*/ 	.word	0x00000000
        /*0010*/ 	.short	0x0004
        /*0012*/ 	.short	0x001c
        /*0014*/ 	.byte	0x00, 0xf0, 0x11, 0x00


	//----- nvinfo : EIATTR_KPARAM_INFO
	.align		4
.L_11:
        /*0018*/ 	.byte	0x04, 0x17
        /*001a*/ 	.short	(.L_13 - .L_12)
.L_12:
        /*001c*/ 	.word	0x00000000
        /*0020*/ 	.short	0x0003
        /*0022*/ 	.short	0x0018
        /*0024*/ 	.byte	0x00, 0xf0, 0x11, 0x00


	//----- nvinfo : EIATTR_KPARAM_INFO
	.align		4
.L_13:
        /*0028*/ 	.byte	0x04, 0x17
        /*002a*/ 	.short	(.L_15 - .L_14)
.L_14:
        /*002c*/ 	.word	0x00000000
        /*0030*/ 	.short	0x0002
        /*0032*/ 	.short	0x0010
        /*0034*/ 	.byte	0x00, 0xf5, 0x21, 0x00


	//----- nvinfo : EIATTR_KPARAM_INFO
	.align		4
.L_15:
        /*0038*/ 	.byte	0x04, 0x17
        /*003a*/ 	.short	(.L_17 - .L_16)
.L_16:
        /*003c*/ 	.word	0x00000000
        /*0040*/ 	.short	0x0001
        /*0042*/ 	.short	0x0008
        /*0044*/ 	.byte	0x00, 0xf5, 0x21, 0x00


	//----- nvinfo : EIATTR_KPARAM_INFO
	.align		4
.L_17:
        /*0048*/ 	.byte	0x04, 0x17
        /*004a*/ 	.short	(.L_19 - .L_18)
.L_18:
        /*004c*/ 	.word	0x00000000
        /*0050*/ 	.short	0x0000
        /*0052*/ 	.short	0x0000
        /*0054*/ 	.byte	0x00, 0xf5, 0x21, 0x00


	//----- nvinfo : EIATTR_SPARSE_MMA_MASK
	.align		4
.L_19:
        /*0058*/ 	.byte	0x03, 0x50
        /*005a*/ 	.short	0x0000


	//----- nvinfo : EIATTR_MAXREG_COUNT
	.align		4
        /*005c*/ 	.byte	0x03, 0x1b
        /*005e*/ 	.short	0x00ff


	//----- nvinfo : EIATTR_MERCURY_ISA_VERSION
	.align		4
        /*0060*/ 	.byte	0x03, 0x5f
        /*0062*/ 	.short	0x0101


	//----- nvinfo : EIATTR_VRC_CTA_INIT_COUNT
	.align		4
        /*0064*/ 	.byte	0x02, 0x4a
	.zero		1
	.zero		1


	//----- nvinfo : EIATTR_EXIT_INSTR_OFFSETS
	.align		4
        /*0068*/ 	.byte	0x04, 0x1c
        /*006a*/ 	.short	(.L_21 - .L_20)


	//   ....[0]....
.L_20:
        /*006c*/ 	.word	0x00000130


	//   ....[1]....
        /*0070*/ 	.word	0x00000360


	//   ....[2]....
        /*0074*/ 	.word	0x000003c0


	//----- nvinfo : EIATTR_CRS_STACK_SIZE
	.align		4
.L_21:
        /*0078*/ 	.byte	0x04, 0x1e
        /*007a*/ 	.short	(.L_23 - .L_22)
.L_22:
        /*007c*/ 	.word	0x00000000


	//----- nvinfo : EIATTR_CBANK_PARAM_SIZE
	.align		4
.L_23:
        /*0080*/ 	.byte	0x03, 0x19
        /*0082*/ 	.short	0x0020


	//----- nvinfo : EIATTR_PARAM_CBANK
	.align		4
        /*0084*/ 	.byte	0x04, 0x0a
        /*0086*/ 	.short	(.L_25 - .L_24)
	.align		4
.L_24:
        /*0088*/ 	.word	index@(.nv.constant0._Z7diamontPhS_P4int4ii)
        /*008c*/ 	.short	0x0380
        /*008e*/ 	.short	0x0020


	//----- nvinfo : EIATTR_SW_WAR
	.align		4
.L_25:
        /*0090*/ 	.byte	0x04, 0x36
        /*0092*/ 	.short	(.L_27 - .L_26)
.L_26:
        /*0094*/ 	.word	0x00000008
.L_27:


//--------------------- .nv.callgraph             --------------------------
	.section	.nv.callgraph,"",@"SHT_CUDA_CALLGRAPH"
	.align	4
	.sectionentsize	8
	.align		4
        /*0000*/ 	.word	0x00000000
	.align		4
        /*0004*/ 	.word	0xffffffff
	.align		4
        /*0008*/ 	.word	0x00000000
	.align		4
        /*000c*/ 	.word	0xfffffffe
	.align		4
        /*0010*/ 	.word	0x00000000
	.align		4
        /*0014*/ 	.word	0xfffffffd
	.align		4
        /*0018*/ 	.word	0x00000000
	.align		4
        /*001c*/ 	.word	0xfffffffc


//--------------------- .text._Z7diamontPhS_P4int4ii --------------------------
	.section	.text._Z7diamontPhS_P4int4ii,"ax",@progbits
	.align	128
        .global         _Z7diamontPhS_P4int4ii
        .type           _Z7diamontPhS_P4int4ii,@function
        .size           _Z7diamontPhS_P4int4ii,(.L_x_1 - _Z7diamontPhS_P4int4ii)
        .other          _Z7diamontPhS_P4int4ii,@"STO_CUDA_ENTRY STV_DEFAULT"
_Z7diamontPhS_P4int4ii:
.text._Z7diamontPhS_P4int4ii:
[----:B------:R-:W-:Y:S01]  /*0000*/  LDC R1, c[0x0][0x37c] ;  /* 0x0000df00ff017b82 */ /* 0x000fe20000000800 */
[----:B------:R-:W0:Y:S07]  /*0010*/  S2R R3, SR_TID.X ;  /* 0x0000000000037919 */ /* 0x000e2e0000002100 */
[----:B------:R-:W0:Y:S01]  /*0020*/  LDC R2, c[0x0][0x360] ;  /* 0x0000d800ff027b82 */ /* 0x000e220000000800 */
[----:B------:R-:W1:Y:S01]  /*0030*/  LDCU.64 UR6, c[0x0][0x388] ;  /* 0x00007100ff0677ac */ /* 0x000e620008000a00 */
[----:B------:R-:W2:Y:S06]  /*0040*/  S2R R5, SR_TID.Y ;  /* 0x0000000000057919 */ /* 0x000eac0000002200 */
[----:B------:R-:W0:Y:S08]  /*0050*/  S2UR UR4, SR_CTAID.X ;  /* 0x00000000000479c3 */ /* 0x000e300000002500 */
[----:B------:R-:W2:Y:S08]  /*0060*/  S2UR UR5, SR_CTAID.Y ;  /* 0x00000000000579c3 */ /* 0x000eb00000002600 */
[----:B------:R-:W2:Y:S08]  /*0070*/  LDC R0, c[0x0][0x364] ;  /* 0x0000d900ff007b82 */ /* 0x000eb00000000800 */
[----:B------:R-:W3:Y:S01]  /*0080*/  LDC.64 R6, c[0x0][0x398] ;  /* 0x0000e600ff067b82 */ /* 0x000ee20000000a00 */
[----:B0-----:R-:W-:-:S02]  /*0090*/  IMAD R2, R2, UR4, R3 ;  /* 0x0000000402027c24 */ /* 0x001fc4000f8e0203 */
[----:B--2---:R-:W-:Y:S01]  /*00a0*/  IMAD R0, R0, UR5, R5 ;  /* 0x0000000500007c24 */ /* 0x004fe2000f8e0205 */
[----:B------:R-:W0:Y:S03]  /*00b0*/  LDCU.64 UR4, c[0x0][0x358] ;  /* 0x00006b00ff0477ac */ /* 0x000e260008000a00 */
[----:B---3--:R-:W-:-:S05]  /*00c0*/  IMAD R2, R0, R7, R2 ;  /* 0x0000000700027224 */ /* 0x008fca00078e0202 */
[----:B------:R-:W-:Y:S02]  /*00d0*/  SHF.R.S32.HI R16, RZ, 0x1f, R2 ;  /* 0x0000001fff107819 */ /* 0x000fe40000011402 */
[----:B-1----:R-:W-:-:S04]  /*00e0*/  IADD3 R4, P0, PT, R2, UR6, RZ ;  /* 0x0000000602047c10 */ /* 0x002fc8000ff1e0ff */
[----:B------:R-:W-:-:S06]  /*00f0*/  IADD3.X R5, PT, PT, R16, UR7, RZ, P0, !PT ;  /* 0x0000000710057c10 */ /* 0x000fcc00087fe4ff */
[----:B0-----:R-:W2:Y:S02]  /*0100*/  LDG.E.U8 R5, desc[UR4][R4.64] ;  /* 0x0000000404057981 */ /* 0x001ea4000c1e1100 */
[----:B--2---:R-:W-:-:S04]  /*0110*/  ISETP.NE.AND P0, PT, R5, R6, PT ;  /* 0x000000060500720c */ /* 0x004fc80003f05270 */
[----:B------:R-:W-:-:S13]  /*0120*/  ISETP.EQ.OR P0, PT, R6, 0x1, P0 ;  /* 0x000000010600780c */ /* 0x000fda0000702670 */
[----:B------:R-:W-:Y:S05]  /*0130*/  @P0 EXIT ;  /* 0x000000000000094d */ /* 0x000fea0003800000 */
[----:B------:R-:W0:Y:S01]  /*0140*/  LDC.64 R4, c[0x0][0x390] ;  /* 0x0000e400ff047b82 */ /* 0x000e220000000a00 */
[----:B------:R-:W1:Y:S01]  /*0150*/  LDCU.64 UR6, c[0x0][0x380] ;  /* 0x00007000ff0677ac */ /* 0x000e620008000a00 */
[----:B0-----:R-:W-:-:S06]  /*0160*/  IMAD.WIDE R4, R2, 0x10, R4 ;  /* 0x0000001002047825 */ /* 0x001fcc00078e0204 */
[----:B------:R-:W1:Y:S01]  /*0170*/  LDG.E.128 R4, desc[UR4][R4.64] ;  /* 0x0000000404047981 */ /* 0x000e62000c1e1d00 */
[----:B------:R-:W-:Y:S01]  /*0180*/  IMAD.MOV.U32 R3, RZ, RZ, 0x1 ;  /* 0x00000001ff037424 */ /* 0x000fe200078e00ff */
[----:B-1----:R-:W-:Y:S02]  /*0190*/  IADD3 R8, P0, PT, R4, UR6, RZ ;  /* 0x0000000604087c10 */ /* 0x002fe4000ff1e0ff */
[C---:B------:R-:W-:Y:S02]  /*01a0*/  IADD3 R10, P1, PT, R5.reuse, UR6, RZ ;  /* 0x00000006050a7c10 */ /* 0x040fe4000ff3e0ff */
[----:B------:R-:W-:Y:S02]  /*01b0*/  IADD3 R12, P2, PT, R6, UR6, RZ ;  /* 0x00000006060c7c10 */ /* 0x000fe4000ff5e0ff */
[----:B------:R-:W-:Y:S02]  /*01c0*/  LEA.HI.X.SX32 R9, R4, UR7, 0x1, P0 ;  /* 0x0000000704097c11 */ /* 0x000fe400080f0eff */
[----:B------:R-:W-:-:S02]  /*01d0*/  LEA.HI.X.SX32 R11, R5, UR7, 0x1, P1 ;  /* 0x00000007050b7c11 */ /* 0x000fc400088f0eff */
[C---:B------:R-:W-:Y:S01]  /*01e0*/  IADD3 R14, P0, PT, R7.reuse, UR6, RZ ;  /* 0x00000006070e7c10 */ /* 0x040fe2000ff1e0ff */
[----:B------:R-:W2:Y:S01]  /*01f0*/  LDG.E.U8 R8, desc[UR4][R8.64] ;  /* 0x0000000408087981 */ /* 0x000ea2000c1e1100 */
[----:B------:R-:W-:Y:S02]  /*0200*/  LEA.HI.X.SX32 R13, R6, UR7, 0x1, P2 ;  /* 0x00000007060d7c11 */ /* 0x000fe400090f0eff */
[----:B------:R-:W-:Y:S01]  /*0210*/  LEA.HI.X.SX32 R15, R7, UR7, 0x1, P0 ;  /* 0x00000007070f7c11 */ /* 0x000fe200080f0eff */
[----:B------:R-:W2:Y:S04]  /*0220*/  LDG.E.U8 R11, desc[UR4][R10.64] ;  /* 0x000000040a0b7981 */ /* 0x000ea8000c1e1100 */
[----:B------:R-:W2:Y:S04]  /*0230*/  LDG.E.U8 R12, desc[UR4][R12.64] ;  /* 0x000000040c0c7981 */ /* 0x000ea8000c1e1100 */
[----:B------:R-:W3:Y:S01]  /*0240*/  LDG.E.U8 R15, desc[UR4][R14.64] ;  /* 0x000000040e0f7981 */ /* 0x000ee2000c1e1100 */
[----:B------:R-:W-:-:S02]  /*0250*/  ISETP.NE.AND P3, PT, R5, -0x1, PT ;  /* 0xffffffff0500780c */ /* 0x000fc40003f65270 */
[----:B------:R-:W-:Y:S02]  /*0260*/  ISETP.NE.AND P0, PT, R4, -0x1, PT ;  /* 0xffffffff0400780c */ /* 0x000fe40003f05270 */
[----:B------:R-:W-:Y:S02]  /*0270*/  ISETP.NE.AND P1, PT, R6, -0x1, PT ;  /* 0xffffffff0600780c */ /* 0x000fe40003f25270 */
[----:B------:R-:W-:Y:S02]  /*0280*/  ISETP.NE.AND P2, PT, R7, -0x1, PT ;  /* 0xffffffff0700780c */ /* 0x000fe40003f45270 */
[----:B------:R-:W-:-:S05]  /*0290*/  SEL R0, RZ, 0x1, !P0 ;  /* 0x00000001ff007807 */ /* 0x000fca0004000000 */
[----:B------:R-:W-:Y:S02]  /*02a0*/  @P3 SEL R0, R3, 0x2, !P0 ;  /* 0x0000000203003807 */ /* 0x000fe40004000000 */
[----:B------:R-:W-:-:S05]  /*02b0*/  SEL R3, RZ, 0x1, !P1 ;  /* 0x00000001ff037807 */ /* 0x000fca0004800000 */
[----:B------:R-:W-:-:S04]  /*02c0*/  IMAD.IADD R0, R0, 0x1, R3 ;  /* 0x0000000100007824 */ /* 0x000fc800078e0203 */
[----:B------:R-:W-:Y:S02]  /*02d0*/  VIADD R4, R0, 0x1 ;  /* 0x0000000100047836 */ /* 0x000fe40000000000 */
[----:B------:R-:W-:Y:S01]  /*02e0*/  @!P2 IMAD.MOV R4, RZ, RZ, R0 ;  /* 0x000000ffff04a224 */ /* 0x000fe200078e0200 */
[----:B------:R-:W-:-:S04]  /*02f0*/  IADD3 R2, P1, PT, R2, UR6, RZ ;  /* 0x0000000602027c10 */ /* 0x000fc8000ff3e0ff */
[----:B------:R-:W-:Y:S01]  /*0300*/  ISETP.NE.AND P0, PT, R4, RZ, PT ;  /* 0x000000ff0400720c */ /* 0x000fe20003f05270 */
[----:B------:R-:W-:Y:S01]  /*0310*/  IMAD.MOV.U32 R0, RZ, RZ, 0x1 ;  /* 0x00000001ff007424 */ /* 0x000fe200078e00ff */
[----:B------:R-:W-:-:S11]  /*0320*/  IADD3.X R3, PT, PT, R16, UR7, RZ, P1, !PT ;  /* 0x0000000710037c10 */ /* 0x000fd60008ffe4ff */
[----:B------:R0:W-:Y:S01]  /*0330*/  @!P0 STG.E.U8 desc[UR4][R2.64], R0 ;  /* 0x0000000002008986 */ /* 0x0001e2000c101104 */
[----:B--2---:R-:W-:-:S05]  /*0340*/  IADD3 R8, PT, PT, R12, R11, R8 ;  /* 0x0000000b0c087210 */ /* 0x004fca0007ffe008 */
[----:B---3--:R-:W-:Y:S01]  /*0350*/  IMAD.IADD R8, R8, 0x1, R15 ;  /* 0x0000000108087824 */ /* 0x008fe200078e020f */
[----:B0-----:R-:W-:Y:S06]  /*0360*/  @!P0 EXIT ;  /* 0x000000000000894d */ /* 0x001fec0003800000 */
[----:B------:R-:W-:Y:S02]  /*0370*/  LOP3.LUT R8, R8, 0xff, RZ, 0xc0, !PT ;  /* 0x000000ff08087812 */ /* 0x000fe400078ec0ff */
[----:B------:R-:W-:Y:S02]  /*0380*/  LOP3.LUT R7, R4, 0xffff, RZ, 0xc0, !PT ;  /* 0x0000ffff04077812 */ /* 0x000fe400078ec0ff */
[----:B------:R-:W-:-:S07]  /*0390*/  MOV R9, 0x3b0 ;  /* 0x000003b000097802 */ /* 0x000fce0000000f00 */
[----:B------:R-:W-:Y:S05]  /*03a0*/  CALL.REL.NOINC `($__internal_0_$__cuda_sm20_div_u16) ;  /* 0x0000000000087944 */ /* 0x000fea0003c00000 */
[----:B------:R-:W-:Y:S01]  /*03b0*/  STG.E.U8 desc[UR4][R2.64], R7 ;  /* 0x0000000702007986 */ /* 0x000fe2000c101104 */
[----:B------:R-:W-:Y:S05]  /*03c0*/  EXIT ;  /* 0x000000000000794d */ /* 0x000fea0003800000 */
        .weak           $__internal_0_$__cuda_sm20_div_u16
        .type           $__internal_0_$__cuda_sm20_div_u16,@function
        .size           $__internal_0_$__cuda_sm20_div_u16,(.L_x_1 - $__internal_0_$__cuda_sm20_div_u16)
$__internal_0_$__cuda_sm20_div_u16:
[----:B------:R-:W0:Y:S01]  /*03d0*/  I2F.U16 R0, R7 ;  /* 0x0000000700007306 */ /* 0x000e220000101000 */
[----:B------:R-:W-:-:S07]  /*03e0*/  IMAD.MOV.U32 R4, RZ, RZ, 0x4b800000 ;  /* 0x4b800000ff047424 */ /* 0x000fce00078e00ff */
[----:B------:R-:W-:Y:S01]  /*03f0*/  I2F.U16.RZ R8, R8 ;  /* 0x0000000800087306 */ /* 0x000fe2000010d000 */
[C---:B0-----:R-:W-:Y:S02]  /*0400*/  FSETP.GEU.AND P1, PT, |R0|.reuse, 1.175494350822287508e-38, PT ;  /* 0x008000000000780b */ /* 0x041fe40003f2e200 */
[----:B------:R-:W-:Y:S02]  /*0410*/  FSETP.GT.AND P0, PT, |R0|, 8.50705917302346158658e+37, PT ;  /* 0x7e8000000000780b */ /* 0x000fe40003f04200 */
[----:B------:R-:W-:-:S04]  /*0420*/  FSEL R4, R4, 1, !P1 ;  /* 0x3f80000004047808 */ /* 0x000fc80004800000 */
[----:B------:R-:W-:Y:S01]  /*0430*/  FSEL R5, R4, 0.25, !P0 ;  /* 0x3e80000004057808 */ /* 0x000fe20004000000 */
[----:B------:R-:W-:Y:S01]  /*0440*/  IMAD.MOV.U32 R4, RZ, RZ, R9 ;  /* 0x000000ffff047224 */ /* 0x000fe200078e0009 */
[----:B------:R-:W-:-:S03]  /*0450*/  ISETP.NE.U32.AND P0, PT, R7, RZ, PT ;  /* 0x000000ff0700720c */ /* 0x000fc60003f05070 */
[----:B------:R-:W-:-:S06]  /*0460*/  FMUL R0, R0, R5 ;  /* 0x0000000500007220 */ /* 0x000fcc0000400000 */
[----:B------:R-:W0:Y:S02]  /*0470*/  MUFU.RCP R0, R0 ;  /* 0x0000000000007308 */ /* 0x000e240000001000 */
[----:B0-----:R-:W-:-:S04]  /*0480*/  FMUL R5, R5, R0 ;  /* 0x0000000005057220 */ /* 0x001fc80000400000 */
[----:B------:R-:W-:-:S04]  /*0490*/  VIADD R5, R5, 0x2 ;  /* 0x0000000205057836 */ /* 0x000fc80000000000 */
[----:B------:R-:W-:Y:S01]  /*04a0*/  FMUL.RZ R6, R8, R5 ;  /* 0x0000000508067220 */ /* 0x000fe2000040c000 */
[----:B------:R-:W-:-:S05]  /*04b0*/  IMAD.MOV.U32 R5, RZ, RZ, 0x0 ;  /* 0x00000000ff057424 */ /* 0x000fca00078e00ff */
[----:B------:R-:W0:Y:S02]  /*04c0*/  F2I.U32.TRUNC.NTZ R6, R6 ;  /* 0x0000000600067305 */ /* 0x000e24000020f000 */
[----:B0-----:R-:W-:Y:S01]  /*04d0*/  LOP3.LUT R7, R6, 0xffff, RZ, 0xc0, !PT ;  /* 0x0000ffff06077812 */ /* 0x001fe200078ec0ff */
[----:B------:R-:W-:Y:S01]  /*04e0*/  @!P0 IMAD.MOV.U32 R7, RZ, RZ, -0x1 ;  /* 0xffffffffff078424 */ /* 0x000fe200078e00ff */
[----:B------:R-:W-:Y:S06]  /*04f0*/  RET.REL.NODEC R4 `(_Z7diamontPhS_P4int4ii) ;  /* 0xfffffff804c07950 */ /* 0x000fec0003c3ffff */
.L_x_0:
[----:B------:R-:W-:-:S00]  /*0500*/  BRA `(.L_x_0) ;  /* 0xfffffffc00fc7947 */ /* 0x000fc0000383ffff */
[----:B------:R-:W-:-:S00]  /*0510*/  NOP ;  /* 0x0000000000007918 */ /* 0x000fc00000000000 */
        /* <DEDUP_REMOVED lines=14> */
.L_x_1:


//--------------------- .nv.shared.reserved.0     --------------------------
	.section	.nv.shared.reserved.0,"aw",@nobits
	.weak		__nv_reservedSMEM_offset_0_alias
	.size		__nv_reservedSMEM_offset_0_alias, 0, 64
	.other		__nv_reservedSMEM_offset_0_alias,@"STO_CUDA_RESERVED_SHARED STV_DEFAULT"
__nv_reservedSMEM_offset_0_alias:
	.zero		0
	.zero		64


//--------------------- .nv.constant0._Z7diamontPhS_P4int4ii --------------------------
	.section	.nv.constant0._Z7diamontPhS_P4int4ii,"a",@progbits
	.sectionflags	@""
	.align	4
.nv.constant0._Z7diamontPhS_P4int4ii:
	.zero		928


//--------------------- SYMBOLS --------------------------

	.type		.nv.reservedSmem.offset0,@object
	.size		.nv.reservedSmem.offset0,0x4
